	.headerflags	@"EF_CUDA_TEXMODE_UNIFIED EF_CUDA_64BIT_ADDRESS EF_CUDA_ACCELERATORS EF_CUDA_SM90 EF_CUDA_VIRTUAL_SM(EF_CUDA_SM90)"
	.elftype	@"ET_EXEC"


//--------------------- .nv.info                  --------------------------
	.section	.nv.info,"",@"SHT_CUDA_INFO"
	.align	4


	//----- nvinfo : EIATTR_REGCOUNT
	.align		4
        /*0000*/ 	.byte	0x04, 0x2f
        /*0002*/ 	.short	(.L_3 - .L_2)
	.align		4
.L_2:
        /*0004*/ 	.word	index@(triton_poi_fused__native_batch_norm_legit_no_training_add_rrelu_with_noise_functional_19)
        /*0008*/ 	.word	0x0000001c


	//----- nvinfo : EIATTR_MIN_STACK_SIZE
	.align		4
.L_3:
        /*000c*/ 	.byte	0x04, 0x12
        /*000e*/ 	.short	(.L_5 - .L_4)
	.align		4
.L_4:
        /*0010*/ 	.word	index@(triton_poi_fused__native_batch_norm_legit_no_training_add_rrelu_with_noise_functional_19)
        /*0014*/ 	.word	0x00000000


	//----- nvinfo : EIATTR_FRAME_SIZE
	.align		4
.L_5:
        /*0018*/ 	.byte	0x04, 0x11
        /*001a*/ 	.short	(.L_7 - .L_6)
	.align		4
.L_6:
        /*001c*/ 	.word	index@(triton_poi_fused__native_batch_norm_legit_no_training_add_rrelu_with_noise_functional_19)
        /*0020*/ 	.word	0x00000000


	//----- nvinfo : EIATTR_MIN_STACK_SIZE
	.align		4
.L_7:
        /*0024*/ 	.byte	0x04, 0x12
        /*0026*/ 	.short	(.L_9 - .L_8)
	.align		4
.L_8:
        /*0028*/ 	.word	index@(triton_poi_fused__native_batch_norm_legit_no_training_add_rrelu_with_noise_functional_19)
        /*002c*/ 	.word	0x00000000
.L_9:


//--------------------- .nv.info.triton_poi_fused__native_batch_norm_legit_no_training_add_rrelu_with_noise_functional_19 --------------------------
	.section	.nv.info.triton_poi_fused__native_batch_norm_legit_no_training_add_rrelu_with_noise_functional_19,"",@"SHT_CUDA_INFO"
	.sectionflags	@""
	.align	4


	//----- nvinfo : EIATTR_CUDA_API_VERSION
	.align		4
        /*0000*/ 	.byte	0x04, 0x37
        /*0002*/ 	.short	(.L_11 - .L_10)
.L_10:
        /*0004*/ 	.word	0x0000007c


	//----- nvinfo : EIATTR_KPARAM_INFO
	.align		4
.L_11:
        /*0008*/ 	.byte	0x04, 0x17
        /*000a*/ 	.short	(.L_13 - .L_12)
.L_12:
        /*000c*/ 	.word	0x00000000
        /*0010*/ 	.short	0x000b
        /*0012*/ 	.short	0x0058
        /*0014*/ 	.byte	0x00, 0xf0, 0x11, 0x00


	//----- nvinfo : EIATTR_KPARAM_INFO
	.align		4
.L_13:
        /*0018*/ 	.byte	0x04, 0x17
        /*001a*/ 	.short	(.L_15 - .L_14)
.L_14:
        /*001c*/ 	.word	0x00000000
        /*0020*/ 	.short	0x000a
        /*0022*/ 	.short	0x0050
        /*0024*/ 	.byte	0x00, 0xf4, 0x21, 0x00


	//----- nvinfo : EIATTR_KPARAM_INFO
	.align		4
.L_15:
        /*0028*/ 	.byte	0x04, 0x17
        /*002a*/ 	.short	(.L_17 - .L_16)
.L_16:
        /*002c*/ 	.word	0x00000000
        /*0030*/ 	.short	0x0009
        /*0032*/ 	.short	0x0048
        /*0034*/ 	.byte	0x00, 0xf4, 0x21, 0x00


	//----- nvinfo : EIATTR_KPARAM_INFO
	.align		4
.L_17:
        /*0038*/ 	.byte	0x04, 0x17
        /*003a*/ 	.short	(.L_19 - .L_18)
.L_18:
        /*003c*/ 	.word	0x00000000
        /*0040*/ 	.short	0x0008
        /*0042*/ 	.short	0x0040
        /*0044*/ 	.byte	0x00, 0xf4, 0x21, 0x00


	//----- nvinfo : EIATTR_KPARAM_INFO
	.align		4
.L_19:
        /*0048*/ 	.byte	0x04, 0x17
        /*004a*/ 	.short	(.L_21 - .L_20)
.L_20:
        /*004c*/ 	.word	0x00000000
        /*0050*/ 	.short	0x0007
        /*0052*/ 	.short	0x0038
        /*0054*/ 	.byte	0x00, 0xf4, 0x21, 0x00


	//----- nvinfo : EIATTR_KPARAM_INFO
	.align		4
.L_21:
        /*0058*/ 	.byte	0x04, 0x17
        /*005a*/ 	.short	(.L_23 - .L_22)
.L_22:
        /*005c*/ 	.word	0x00000000
        /*0060*/ 	.short	0x0006
        /*0062*/ 	.short	0x0030
        /*0064*/ 	.byte	0x00, 0xf4, 0x21, 0x00


	//----- nvinfo : EIATTR_KPARAM_INFO
	.align		4
.L_23:
        /*0068*/ 	.byte	0x04, 0x17
        /*006a*/ 	.short	(.L_25 - .L_24)
.L_24:
        /*006c*/ 	.word	0x00000000
        /*0070*/ 	.short	0x0005
        /*0072*/ 	.short	0x0028
        /*0074*/ 	.byte	0x00, 0xf4, 0x21, 0x00


	//----- nvinfo : EIATTR_KPARAM_INFO
	.align		4
.L_25:
        /*0078*/ 	.byte	0x04, 0x17
        /*007a*/ 	.short	(.L_27 - .L_26)
.L_26:
        /*007c*/ 	.word	0x00000000
        /*0080*/ 	.short	0x0004
        /*0082*/ 	.short	0x0020
        /*0084*/ 	.byte	0x00, 0xf4, 0x21, 0x00


	//----- nvinfo : EIATTR_KPARAM_INFO
	.align		4
.L_27:
        /*0088*/ 	.byte	0x04, 0x17
        /*008a*/ 	.short	(.L_29 - .L_28)
.L_28:
        /*008c*/ 	.word	0x00000000
        /*0090*/ 	.short	0x0003
        /*0092*/ 	.short	0x0018
        /*0094*/ 	.byte	0x00, 0xf4, 0x21, 0x00


	//----- nvinfo : EIATTR_KPARAM_INFO
	.align		4
.L_29:
        /*0098*/ 	.byte	0x04, 0x17
        /*009a*/ 	.short	(.L_31 - .L_30)
.L_30:
        /*009c*/ 	.word	0x00000000
        /*00a0*/ 	.short	0x0002
        /*00a2*/ 	.short	0x0010
        /*00a4*/ 	.byte	0x00, 0xf4, 0x21, 0x00


	//----- nvinfo : EIATTR_KPARAM_INFO
	.align		4
.L_31:
        /*00a8*/ 	.byte	0x04, 0x17
        /*00aa*/ 	.short	(.L_33 - .L_32)
.L_32:
        /*00ac*/ 	.word	0x00000000
        /*00b0*/ 	.short	0x0001
        /*00b2*/ 	.short	0x0008
        /*00b4*/ 	.byte	0x00, 0xf4, 0x21, 0x00


	//----- nvinfo : EIATTR_KPARAM_INFO
	.align		4
.L_33:
        /*00b8*/ 	.byte	0x04, 0x17
        /*00ba*/ 	.short	(.L_35 - .L_34)
.L_34:
        /*00bc*/ 	.word	0x00000000
        /*00c0*/ 	.short	0x0000
        /*00c2*/ 	.short	0x0000
        /*00c4*/ 	.byte	0x00, 0xf4, 0x21, 0x00


	//----- nvinfo : EIATTR_SPARSE_MMA_MASK
	.align		4
.L_35:
        /*00c8*/ 	.byte	0x03, 0x50
        /*00ca*/ 	.short	0x0000


	//----- nvinfo : EIATTR_MAXREG_COUNT
	.align		4
        /*00cc*/ 	.byte	0x03, 0x1b
        /*00ce*/ 	.short	0x00ff


	//----- nvinfo : EIATTR_EXIT_INSTR_OFFSETS
	.align		4
        /*00d0*/ 	.byte	0x04, 0x1c
        /*00d2*/ 	.short	(.L_37 - .L_36)


	//   ....[0]....
.L_36:
        /*00d4*/ 	.word	0x000004a0


	//----- nvinfo : EIATTR_REQNTID
	.align		4
.L_37:
        /*00d8*/ 	.byte	0x04, 0x10
        /*00da*/ 	.short	(.L_39 - .L_38)
.L_38:
        /*00dc*/ 	.word	0x00000080
        /*00e0*/ 	.word	0x00000001
        /*00e4*/ 	.word	0x00000001


	//----- nvinfo : EIATTR_CBANK_PARAM_SIZE
	.align		4
.L_39:
        /*00e8*/ 	.byte	0x03, 0x19
        /*00ea*/ 	.short	0x005c


	//----- nvinfo : EIATTR_PARAM_CBANK
	.align		4
        /*00ec*/ 	.byte	0x04, 0x0a
        /*00ee*/ 	.short	(.L_41 - .L_40)
	.align		4
.L_40:
        /*00f0*/ 	.word	index@(.nv.constant0.triton_poi_fused__native_batch_norm_legit_no_training_add_rrelu_with_noise_functional_19)
        /*00f4*/ 	.short	0x0210
        /*00f6*/ 	.short	0x005c


	//----- nvinfo : EIATTR_SW_WAR
	.align		4
.L_41:
        /*00f8*/ 	.byte	0x04, 0x36
        /*00fa*/ 	.short	(.L_43 - .L_42)
.L_42:
        /*00fc*/ 	.word	0x00000008
.L_43:


//--------------------- .nv.callgraph             --------------------------
	.section	.nv.callgraph,"",@"SHT_CUDA_CALLGRAPH"
	.align	4
	.sectionentsize	8
	.align		4
        /*0000*/ 	.word	0x00000000
	.align		4
        /*0004*/ 	.word	0xffffffff
	.align		4
        /*0008*/ 	.word	0x00000000
	.align		4
        /*000c*/ 	.word	0xfffffffe
	.align		4
        /*0010*/ 	.word	0x00000000
	.align		4
        /*0014*/ 	.word	0xfffffffd
	.align		4
        /*0018*/ 	.word	0x00000000
	.align		4
        /*001c*/ 	.word	0xfffffffc


//--------------------- .nv.constant4             --------------------------
	.section	.nv.constant4,"a",@progbits
	.align	8
	.align		8
.nv.constant4:
        /*0000*/ 	.dword	_$_str
	.align		8
        /*0008*/ 	.dword	_$_str_$_2


//--------------------- .text.triton_poi_fused__native_batch_norm_legit_no_training_add_rrelu_with_noise_functional_19 --------------------------
	.section	.text.triton_poi_fused__native_batch_norm_legit_no_training_add_rrelu_with_noise_functional_19,"ax",@progbits
	.align	128
        .global         triton_poi_fused__native_batch_norm_legit_no_training_add_rrelu_with_noise_functional_19
        .type           triton_poi_fused__native_batch_norm_legit_no_training_add_rrelu_with_noise_functional_19,@function
        .size           triton_poi_fused__native_batch_norm_legit_no_training_add_rrelu_with_noise_functional_19,(.L_x_1 - triton_poi_fused__native_batch_norm_legit_no_training_add_rrelu_with_noise_functional_19)
        .other          triton_poi_fused__native_batch_norm_legit_no_training_add_rrelu_with_noise_functional_19,@"STO_CUDA_ENTRY STV_DEFAULT"
triton_poi_fused__native_batch_norm_legit_no_training_add_rrelu_with_noise_functional_19:
.text.triton_poi_fused__native_batch_norm_legit_no_training_add_rrelu_with_noise_functional_19:
[----:B------:R-:W-:Y:S01]  /*0000*/  LDC R1, c[0x0][0x28] ;  /* 0x00000a00ff017b82 */ /* 0x000fe20000000800 */
[----:B------:R-:W1:Y:S07]  /*0010*/  S2R R0, SR_TID.X ;  /* 0x0000000000007919 */ /* 0x000e6e0000002100 */
[----:B------:R-:W2:Y:S01]  /*0020*/  LDC.64 R14, c[0x0][0x228] ;  /* 0x00008a00ff0e7b82 */ /* 0x000ea20000000a00 */
[----:B------:R-:W-:Y:S01]  /*0030*/  ULDC.64 UR4, c[0x0][0x208] ;  /* 0x0000820000047ab9 */ /* 0x000fe20000000a00 */
[----:B------:R-:W3:Y:S06]  /*0040*/  S2R R3, SR_CTAID.X ;  /* 0x0000000000037919 */ /* 0x000eec0000002500 */
[----:B------:R-:W4:Y:S08]  /*0050*/  LDC.64 R22, c[0x0][0x250] ;  /* 0x00009400ff167b82 */ /* 0x000f300000000a00 */
[----:B------:R-:W5:Y:S08]  /*0060*/  LDC.64 R18, c[0x0][0x248] ;  /* 0x00009200ff127b82 */ /* 0x000f700000000a00 */
[----:B------:R-:W5:Y:S01]  /*0070*/  LDC.64 R24, c[0x0][0x218] ;  /* 0x00008600ff187b82 */ /* 0x000f620000000a00 */
[----:B-1----:R-:W-:-:S07]  /*0080*/  LOP3.LUT R0, R0, 0x7f, RZ, 0xc0, !PT ;  /* 0x0000007f00007812 */ /* 0x002fce00078ec0ff */
[----:B------:R-:W1:Y:S01]  /*0090*/  LDC.64 R16, c[0x0][0x220] ;  /* 0x00008800ff107b82 */ /* 0x000e620000000a00 */
[----:B---3--:R-:W-:Y:S02]  /*00a0*/  SHF.R.S32.HI R2, RZ, 0x18, R3 ;  /* 0x00000018ff027819 */ /* 0x008fe40000011403 */
[----:B------:R-:W-:Y:S02]  /*00b0*/  LEA R0, R3, R0, 0x7 ;  /* 0x0000000003007211 */ /* 0x000fe400078e38ff */
[----:B------:R-:W-:-:S03]  /*00c0*/  SGXT R3, R2, 0x1 ;  /* 0x000000010203781a */ /* 0x000fc60000000200 */
[----:B------:R-:W3:Y:S01]  /*00d0*/  LDC.64 R20, c[0x0][0x240] ;  /* 0x00009000ff147b82 */ /* 0x000ee20000000a00 */
[----:B------:R-:W-:-:S04]  /*00e0*/  LEA.HI R3, R3, R0, RZ, 0x7 ;  /* 0x0000000003037211 */ /* 0x000fc800078f38ff */
[----:B------:R-:W-:-:S03]  /*00f0*/  LOP3.LUT R3, R3, 0xffffff80, RZ, 0xc0, !PT ;  /* 0xffffff8003037812 */ /* 0x000fc600078ec0ff */
[----:B------:R-:W3:Y:S01]  /*0100*/  LDC.64 R10, c[0x0][0x230] ;  /* 0x00008c00ff0a7b82 */ /* 0x000ee20000000a00 */
[----:B------:R-:W-:-:S05]  /*0110*/  IADD3 R13, R0, -R3, RZ ;  /* 0x80000003000d7210 */ /* 0x000fca0007ffe0ff */
[C---:B--2---:R-:W-:Y:S02]  /*0120*/  IMAD.WIDE R14, R13.reuse, 0x4, R14 ;  /* 0x000000040d0e7825 */ /* 0x044fe400078e020e */
[----:B------:R-:W2:Y:S02]  /*0130*/  LDC.64 R6, c[0x0][0x238] ;  /* 0x00008e00ff067b82 */ /* 0x000ea40000000a00 */
[C---:B----4-:R-:W-:Y:S01]  /*0140*/  IMAD.WIDE R22, R13.reuse, 0x4, R22 ;  /* 0x000000040d167825 */ /* 0x050fe200078e0216 */
[----:B------:R4:W2:Y:S04]  /*0150*/  LDG.E.EL R8, desc[UR4][R14.64] ;  /* 0x000000040e087981 */ /* 0x0008a8000c2e1900 */
[----:B------:R-:W2:Y:S01]  /*0160*/  LDG.E.EL R9, desc[UR4][R22.64] ;  /* 0x0000000416097981 */ /* 0x000ea2000c2e1900 */
[----:B------:R-:W2:Y:S01]  /*0170*/  LDC.64 R4, c[0x0][0x258] ;  /* 0x00009600ff047b82 */ /* 0x000ea20000000a00 */
[----:B-----5:R-:W-:-:S04]  /*0180*/  IMAD.WIDE R18, R13, 0x4, R18 ;  /* 0x000000040d127825 */ /* 0x020fc800078e0212 */
[C---:B0---4-:R-:W-:Y:S02]  /*0190*/  IMAD.WIDE R14, R0.reuse, 0x4, R24 ;  /* 0x00000004000e7825 */ /* 0x051fe400078e0218 */
[----:B------:R-:W4:Y:S01]  /*01a0*/  LDG.E.EL R19, desc[UR4][R18.64] ;  /* 0x0000000412137981 */ /* 0x000f22000c2e1900 */
[----:B------:R-:W0:Y:S01]  /*01b0*/  LDC.64 R2, c[0x0][0x260] ;  /* 0x00009800ff027b82 */ /* 0x000e220000000a00 */
[C---:B-1----:R-:W-:Y:S02]  /*01c0*/  IMAD.WIDE R16, R13.reuse, 0x4, R16 ;  /* 0x000000040d107825 */ /* 0x042fe400078e0210 */
[----:B------:R-:W5:Y:S02]  /*01d0*/  LDG.E R14, desc[UR4][R14.64] ;  /* 0x000000040e0e7981 */ /* 0x000f64000c1e1900 */
[----:B---3--:R-:W-:Y:S02]  /*01e0*/  IMAD.WIDE R20, R0, 0x4, R20 ;  /* 0x0000000400147825 */ /* 0x008fe400078e0214 */
[----:B------:R-:W5:Y:S02]  /*01f0*/  LDG.E.EL R17, desc[UR4][R16.64] ;  /* 0x0000000410117981 */ /* 0x000f64000c2e1900 */
[----:B------:R-:W-:-:S02]  /*0200*/  IMAD.WIDE R10, R13, 0x4, R10 ;  /* 0x000000040d0a7825 */ /* 0x000fc400078e020a */
[----:B------:R-:W4:Y:S02]  /*0210*/  LDG.E R12, desc[UR4][R20.64] ;  /* 0x00000004140c7981 */ /* 0x000f24000c1e1900 */
[C---:B--2---:R-:W-:Y:S02]  /*0220*/  IMAD.WIDE R6, R13.reuse, 0x4, R6 ;  /* 0x000000040d067825 */ /* 0x044fe400078e0206 */
[----:B------:R-:W2:Y:S02]  /*0230*/  LDG.E.EL R10, desc[UR4][R10.64] ;  /* 0x000000040a0a7981 */ /* 0x000ea4000c2e1900 */
[C---:B------:R-:W-:Y:S02]  /*0240*/  IMAD.WIDE R4, R13.reuse, 0x4, R4 ;  /* 0x000000040d047825 */ /* 0x040fe400078e0204 */
[----:B------:R-:W2:Y:S04]  /*0250*/  LDG.E.EL R7, desc[UR4][R6.64] ;  /* 0x0000000406077981 */ /* 0x000ea8000c2e1900 */
[----:B------:R-:W3:Y:S01]  /*0260*/  LDG.E.EL R4, desc[UR4][R4.64] ;  /* 0x0000000404047981 */ /* 0x000ee2000c2e1900 */
[----:B0-----:R-:W-:-:S05]  /*0270*/  IMAD.WIDE R2, R13, 0x4, R2 ;  /* 0x000000040d027825 */ /* 0x001fca00078e0202 */
[----:B------:R0:W3:Y:S02]  /*0280*/  LDG.E.EL R13, desc[UR4][R2.64] ;  /* 0x00000004020d7981 */ /* 0x0000e4000c2e1900 */
[----:B0-----:R-:W-:Y:S01]  /*0290*/  HFMA2.MMA R3, -RZ, RZ, 1.625, 0 ;  /* 0x3e800000ff037435 */ /* 0x001fe200000001ff */
[----:B------:R-:W-:Y:S01]  /*02a0*/  FADD R8, R8, 9.9999997473787516356e-06 ;  /* 0x3727c5ac08087421 */ /* 0x000fe20000000000 */
[----:B------:R-:W-:-:S03]  /*02b0*/  FADD R9, R9, 9.9999997473787516356e-06 ;  /* 0x3727c5ac09097421 */ /* 0x000fc60000000000 */
[----:B------:R-:W0:Y:S08]  /*02c0*/  MUFU.SQRT R15, R8 ;  /* 0x00000008000f7308 */ /* 0x000e300000002000 */
[----:B------:R-:W1:Y:S01]  /*02d0*/  MUFU.SQRT R16, R9 ;  /* 0x0000000900107308 */ /* 0x000e620000002000 */
[C---:B0-----:R-:W-:Y:S02]  /*02e0*/  FSETP.GT.AND P0, PT, R15.reuse, 8.50705917302346158658e+37, PT ;  /* 0x7e8000000f00780b */ /* 0x041fe40003f04000 */
[----:B------:R-:W-:-:S02]  /*02f0*/  FSETP.GEU.AND P2, PT, R15, 1.175494350822287508e-38, PT ;  /* 0x008000000f00780b */ /* 0x000fc40003f4e000 */
[C---:B-1----:R-:W-:Y:S02]  /*0300*/  FSETP.GT.AND P1, PT, R16.reuse, 8.50705917302346158658e+37, PT ;  /* 0x7e8000001000780b */ /* 0x042fe40003f24000 */
[----:B------:R-:W-:-:S07]  /*0310*/  FSETP.GEU.AND P3, PT, R16, 1.175494350822287508e-38, PT ;  /* 0x008000001000780b */ /* 0x000fce0003f6e000 */
[----:B------:R-:W-:-:S04]  /*0320*/  @P0 FMUL R15, R15, 0.25 ;  /* 0x3e8000000f0f0820 */ /* 0x000fc80000400000 */
[----:B------:R-:W-:Y:S01]  /*0330*/  @!P2 FMUL R15, R15, 16777216 ;  /* 0x4b8000000f0fa820 */ /* 0x000fe20000400000 */
[----:B------:R-:W-:-:S04]  /*0340*/  @P1 FMUL R16, R16, 0.25 ;  /* 0x3e80000010101820 */ /* 0x000fc80000400000 */
[----:B------:R-:W-:Y:S01]  /*0350*/  @!P3 FMUL R16, R16, 16777216 ;  /* 0x4b8000001010b820 */ /* 0x000fe20000400000 */
[----:B------:R-:W0:Y:S01]  /*0360*/  MUFU.RCP R15, R15 ;  /* 0x0000000f000f7308 */ /* 0x000e220000001000 */
[----:B------:R-:W-:-:S07]  /*0370*/  FSEL R2, R3, 1, P0 ;  /* 0x3f80000003027808 */ /* 0x000fce0000000000 */
[----:B------:R-:W1:Y:S01]  /*0380*/  MUFU.RCP R16, R16 ;  /* 0x0000001000107308 */ /* 0x000e620000001000 */
[----:B------:R-:W-:Y:S01]  /*0390*/  FSEL R3, R3, 1, P1 ;  /* 0x3f80000003037808 */ /* 0x000fe20000800000 */
[----:B------:R-:W-:-:S04]  /*03a0*/  @!P2 FMUL R2, R2, 16777216 ;  /* 0x4b8000000202a820 */ /* 0x000fc80000400000 */
[----:B------:R-:W-:Y:S01]  /*03b0*/  @!P3 FMUL R3, R3, 16777216 ;  /* 0x4b8000000303b820 */ /* 0x000fe20000400000 */
[----:B----4-:R-:W-:Y:S01]  /*03c0*/  FADD R19, R12, -R19 ;  /* 0x800000130c137221 */ /* 0x010fe20000000000 */
[----:B0-----:R-:W-:Y:S01]  /*03d0*/  FMUL R5, R15, R2 ;  /* 0x000000020f057220 */ /* 0x001fe20000400000 */
[----:B-----5:R-:W-:Y:S01]  /*03e0*/  FADD R14, R14, -R17 ;  /* 0x800000110e0e7221 */ /* 0x020fe20000000000 */
[----:B-1----:R-:W-:Y:S02]  /*03f0*/  FMUL R6, R16, R3 ;  /* 0x0000000310067220 */ /* 0x002fe40000400000 */
[----:B------:R-:W0:Y:S01]  /*0400*/  LDC.64 R2, c[0x0][0x210] ;  /* 0x00008400ff027b82 */ /* 0x000e220000000a00 */
[----:B------:R-:W-:Y:S01]  /*0410*/  FMUL R5, R5, R14 ;  /* 0x0000000e05057220 */ /* 0x000fe20000400000 */
[----:B------:R-:W-:-:S03]  /*0420*/  FMUL R6, R6, R19 ;  /* 0x0000001306067220 */ /* 0x000fc60000400000 */
[----:B--2---:R-:W-:Y:S01]  /*0430*/  FFMA R5, R10, R5, R7 ;  /* 0x000000050a057223 */ /* 0x004fe20000000007 */
[----:B---3--:R-:W-:-:S05]  /*0440*/  FFMA R4, R4, R6, R13 ;  /* 0x0000000604047223 */ /* 0x008fca000000000d */
[C---:B------:R-:W-:Y:S01]  /*0450*/  FSETP.GT.AND P0, PT, R5.reuse, -R4, PT ;  /* 0x800000040500720b */ /* 0x040fe20003f04000 */
[----:B------:R-:W-:Y:S01]  /*0460*/  FADD R5, R5, R4 ;  /* 0x0000000405057221 */ /* 0x000fe20000000000 */
[----:B0-----:R-:W-:-:S11]  /*0470*/  IMAD.WIDE R2, R0, 0x4, R2 ;  /* 0x0000000400027825 */ /* 0x001fd600078e0202 */
[----:B------:R-:W-:-:S05]  /*0480*/  @!P0 FMUL R5, R5, 0.22916667163372039795 ;  /* 0x3e6aaaab05058820 */ /* 0x000fca0000400000 */
[----:B------:R-:W-:Y:S01]  /*0490*/  STG.E desc[UR4][R2.64], R5 ;  /* 0x0000000502007986 */ /* 0x000fe2000c101904 */
[----:B------:R-:W-:Y:S05]  /*04a0*/  EXIT ;  /* 0x000000000000794d */ /* 0x000fea0003800000 */
.L_x_0:
[----:B------:R-:W-:-:S00]  /*04b0*/  BRA `(.L_x_0) ;  /* 0xfffffffc00fc7947 */ /* 0x000fc0000383ffff */
[----:B------:R-:W-:-:S00]  /*04c0*/  NOP ;  /* 0x0000000000007918 */ /* 0x000fc00000000000 */
        /* <DEDUP_REMOVED lines=11> */
.L_x_1:


//--------------------- .nv.global.init           --------------------------
	.section	.nv.global.init,"aw",@progbits
.nv.global.init:
	.type		_$_str,@object
	.size		_$_str,(_$_str_$_2 - _$_str)
_$_str:
        /*0000*/ 	.byte	0x5f, 0x5f, 0x43, 0x55, 0x44, 0x41, 0x5f, 0x46, 0x54, 0x5a, 0x00
	.type		_$_str_$_2,@object
	.size		_$_str_$_2,(.L_1 - _$_str_$_2)
_$_str_$_2:
        /*000b*/ 	.byte	0x5f, 0x5f, 0x43, 0x55, 0x44, 0x41, 0x5f, 0x50, 0x52, 0x45, 0x43, 0x5f, 0x53, 0x51, 0x52, 0x54
        /*001b*/ 	.byte	0x00
.L_1:


//--------------------- .nv.constant0.triton_poi_fused__native_batch_norm_legit_no_training_add_rrelu_with_noise_functional_19 --------------------------
	.section	.nv.constant0.triton_poi_fused__native_batch_norm_legit_no_training_add_rrelu_with_noise_functional_19,"a",@progbits
	.sectionflags	@""
	.align	4
.nv.constant0.triton_poi_fused__native_batch_norm_legit_no_training_add_rrelu_with_noise_functional_19:
	.zero		620
